//
// Generated by NVIDIA NVVM Compiler
//
// Compiler Build ID: CL-36424714
// Cuda compilation tools, release 13.0, V13.0.88
// Based on NVVM 20.0.0
//

.version 9.0
.target sm_100
.address_size 64

	// .globl	_Z3addPiS_S_S_

.visible .entry _Z3addPiS_S_S_(
	.param .u64 .ptr .align 1 _Z3addPiS_S_S__param_0,
	.param .u64 .ptr .align 1 _Z3addPiS_S_S__param_1,
	.param .u64 .ptr .align 1 _Z3addPiS_S_S__param_2,
	.param .u64 .ptr .align 1 _Z3addPiS_S_S__param_3
)
{
	.reg .pred 	%p<2>;
	.reg .b32 	%r<10>;
	.reg .b64 	%rd<14>;

	ld.param.u64 	%rd5, [_Z3addPiS_S_S__param_0];
	ld.param.u64 	%rd2, [_Z3addPiS_S_S__param_1];
	ld.param.u64 	%rd3, [_Z3addPiS_S_S__param_2];
	ld.param.u64 	%rd4, [_Z3addPiS_S_S__param_3];
	cvta.to.global.u64 	%rd1, %rd5;
	mov.u32 	%r2, %ctaid.x;
	mov.u32 	%r3, %ntid.x;
	mov.u32 	%r4, %tid.x;
	mad.lo.s32 	%r1, %r2, %r3, %r4;
	setp.gt.s32 	%p1, %r1, 9999999;
	@%p1 bra 	$L__BB0_2;
	cvta.to.global.u64 	%rd6, %rd3;
	cvta.to.global.u64 	%rd7, %rd4;
	cvta.to.global.u64 	%rd8, %rd2;
	mul.wide.s32 	%rd9, %r1, 4;
	add.s64 	%rd10, %rd1, %rd9;
	ld.global.u32 	%r5, [%rd10];
	add.s64 	%rd11, %rd8, %rd9;
	ld.global.u32 	%r6, [%rd11];
	max.s32 	%r7, %r6, %r5;
	add.s64 	%rd12, %rd6, %rd9;
	ld.global.u32 	%r8, [%rd12];
	max.s32 	%r9, %r8, %r7;
	add.s64 	%rd13, %rd7, %rd9;
	st.global.u32 	[%rd13], %r9;
$L__BB0_2:
	ret;

}


// ===== COMPILED SASS (sm_100) =====

	.target	sm_100

	.elftype	@"ET_EXEC"


//--------------------- .note.nv.tkinfo           --------------------------
	.section	.note.nv.tkinfo,"",@"SHT_NOTE"
	.sectionflags	@"SHF_NOTE_NV_TKINFO"
	.tkinfo
        /*0018*/ 	.word	0x00000002
        /*0030*/ 	.string	""
        /*0030*/ 	.string	"ptxas"
        /*0030*/ 	.string	"Cuda compilation tools, release 13.0, V13.0.88"
        /*0030*/ 	.string	"Build cuda_13.0.r13.0/compiler.36424714_0"
        /*0030*/ 	.string	"-arch sm_100 -m 64 "



//--------------------- .note.nv.cuinfo           --------------------------
	.section	.note.nv.cuinfo,"",@"SHT_NOTE"
	.sectionflags	@"SHF_NOTE_NV_CUINFO"
        /*0018*/ 	.short	0x0002
        /*001a*/ 	.short	0x0064
        /*001c*/ 	.short	0x0082
	.zero		2


//--------------------- .nv.info                  --------------------------
	.section	.nv.info,"",@"SHT_CUDA_INFO"
	.align	4


	//----- nvinfo : EIATTR_REGCOUNT
	.align		4
        /*0000*/ 	.byte	0x04, 0x2f
        /*0002*/ 	.short	(.L_1 - .L_0)
	.align		4
.L_0:
        /*0004*/ 	.word	index@(_Z3addPiS_S_S_)
        /*0008*/ 	.word	0x0000000e


	//----- nvinfo : EIATTR_FRAME_SIZE
	.align		4
.L_1:
        /*000c*/ 	.byte	0x04, 0x11
        /*000e*/ 	.short	(.L_3 - .L_2)
	.align		4
.L_2:
        /*0010*/ 	.word	index@(_Z3addPiS_S_S_)
        /*0014*/ 	.word	0x00000000


	//----- nvinfo : EIATTR_MIN_STACK_SIZE
	.align		4
.L_3:
        /*0018*/ 	.byte	0x04, 0x12
        /*001a*/ 	.short	(.L_5 - .L_4)
	.align		4
.L_4:
        /*001c*/ 	.word	index@(_Z3addPiS_S_S_)
        /*0020*/ 	.word	0x00000000
.L_5:


//--------------------- .nv.compat                --------------------------
	.section	.nv.compat,"",@"SHT_CUDA_COMPAT_INFO"
	.align	4
        /*0000*/ 	.byte	0x02, 0x09, 0x00, 0x00, 0x02, 0x02, 0x01, 0x00, 0x02, 0x05, 0x05, 0x00, 0x03, 0x07, 0x01, 0x01
        /*0010*/ 	.byte	0x02, 0x03, 0x00, 0x00, 0x02, 0x06, 0x01, 0x00, 0x04, 0x0b, 0x08, 0x00, 0x09, 0x00, 0x00, 0x00
        /*0020*/ 	.byte	0x00, 0x00, 0x00, 0x00


//--------------------- .nv.info._Z3addPiS_S_S_   --------------------------
	.section	.nv.info._Z3addPiS_S_S_,"",@"SHT_CUDA_INFO"
	.sectionflags	@""
	.align	4


	//----- nvinfo : EIATTR_CUDA_API_VERSION
	.align		4
        /*0000*/ 	.byte	0x04, 0x37
        /*0002*/ 	.short	(.L_7 - .L_6)
.L_6:
        /*0004*/ 	.word	0x00000082


	//----- nvinfo : EIATTR_KPARAM_INFO
	.align		4
.L_7:
        /*0008*/ 	.byte	0x04, 0x17
        /*000a*/ 	.short	(.L_9 - .L_8)
.L_8:
        /*000c*/ 	.word	0x00000000
        /*0010*/ 	.short	0x0003
        /*0012*/ 	.short	0x0018
        /*0014*/ 	.byte	0x00, 0xf5, 0x21, 0x00


	//----- nvinfo : EIATTR_KPARAM_INFO
	.align		4
.L_9:
        /*0018*/ 	.byte	0x04, 0x17
        /*001a*/ 	.short	(.L_11 - .L_10)
.L_10:
        /*001c*/ 	.word	0x00000000
        /*0020*/ 	.short	0x0002
        /*0022*/ 	.short	0x0010
        /*0024*/ 	.byte	0x00, 0xf5, 0x21, 0x00


	//----- nvinfo : EIATTR_KPARAM_INFO
	.align		4
.L_11:
        /*0028*/ 	.byte	0x04, 0x17
        /*002a*/ 	.short	(.L_13 - .L_12)
.L_12:
        /*002c*/ 	.word	0x00000000
        /*0030*/ 	.short	0x0001
        /*0032*/ 	.short	0x0008
        /*0034*/ 	.byte	0x00, 0xf5, 0x21, 0x00


	//----- nvinfo : EIATTR_KPARAM_INFO
	.align		4
.L_13:
        /*0038*/ 	.byte	0x04, 0x17
        /*003a*/ 	.short	(.L_15 - .L_14)
.L_14:
        /*003c*/ 	.word	0x00000000
        /*0040*/ 	.short	0x0000
        /*0042*/ 	.short	0x0000
        /*0044*/ 	.byte	0x00, 0xf5, 0x21, 0x00


	//----- nvinfo : EIATTR_SPARSE_MMA_MASK
	.align		4
.L_15:
        /*0048*/ 	.byte	0x03, 0x50
        /*004a*/ 	.short	0x0000


	//----- nvinfo : EIATTR_MAXREG_COUNT
	.align		4
        /*004c*/ 	.byte	0x03, 0x1b
        /*004e*/ 	.short	0x00ff


	//----- nvinfo : EIATTR_MERCURY_ISA_VERSION
	.align		4
        /*0050*/ 	.byte	0x03, 0x5f
        /*0052*/ 	.short	0x0101


	//----- nvinfo : EIATTR_VRC_CTA_INIT_COUNT
	.align		4
        /*0054*/ 	.byte	0x02, 0x4a
	.zero		1
	.zero		1


	//----- nvinfo : EIATTR_EXIT_INSTR_OFFSETS
	.align		4
        /*0058*/ 	.byte	0x04, 0x1c
        /*005a*/ 	.short	(.L_17 - .L_16)


	//   ....[0]....
.L_16:
        /*005c*/ 	.word	0x00000060


	//   ....[1]....
        /*0060*/ 	.word	0x00000150


	//----- nvinfo : EIATTR_CBANK_PARAM_SIZE
	.align		4
.L_17:
        /*0064*/ 	.byte	0x03, 0x19
        /*0066*/ 	.short	0x0020


	//----- nvinfo : EIATTR_PARAM_CBANK
	.align		4
        /*0068*/ 	.byte	0x04, 0x0a
        /*006a*/ 	.short	(.L_19 - .L_18)
	.align		4
.L_18:
        /*006c*/ 	.word	index@(.nv.constant0._Z3addPiS_S_S_)
        /*0070*/ 	.short	0x0380
        /*0072*/ 	.short	0x0020


	//----- nvinfo : EIATTR_SW_WAR
	.align		4
.L_19:
        /*0074*/ 	.byte	0x04, 0x36
        /*0076*/ 	.short	(.L_21 - .L_20)
.L_20:
        /*0078*/ 	.word	0x00000008
.L_21:


//--------------------- .nv.callgraph             --------------------------
	.section	.nv.callgraph,"",@"SHT_CUDA_CALLGRAPH"
	.align	4
	.sectionentsize	8
	.align		4
        /*0000*/ 	.word	0x00000000
	.align		4
        /*0004*/ 	.word	0xffffffff
	.align		4
        /*0008*/ 	.word	0x00000000
	.align		4
        /*000c*/ 	.word	0xfffffffe
	.align		4
        /*0010*/ 	.word	0x00000000
	.align		4
        /*0014*/ 	.word	0xfffffffd
	.align		4
        /*0018*/ 	.word	0x00000000
	.align		4
        /*001c*/ 	.word	0xfffffffc


//--------------------- .text._Z3addPiS_S_S_      --------------------------
	.section	.text._Z3addPiS_S_S_,"ax",@progbits
	.align	128
        .global         _Z3addPiS_S_S_
        .type           _Z3addPiS_S_S_,@function
        .size           _Z3addPiS_S_S_,(.L_x_1 - _Z3addPiS_S_S_)
        .other          _Z3addPiS_S_S_,@"STO_CUDA_ENTRY STV_DEFAULT"
_Z3addPiS_S_S_:
.text._Z3addPiS_S_S_:
[----:B------:R-:W-:Y:S01]  /*0000*/  LDC R1, c[0x0][0x37c] ;  /* 0x0000df00ff017b82 */ /* 0x000fe20000000800 */
[----:B------:R-:W0:Y:S07]  /*0010*/  S2R R0, SR_TID.X ;  /* 0x0000000000007919 */ /* 0x000e2e0000002100 */
[----:B------:R-:W0:Y:S08]  /*0020*/  S2UR UR4, SR_CTAID.X ;  /* 0x00000000000479c3 */ /* 0x000e300000002500 */
[----:B------:R-:W0:Y:S02]  /*0030*/  LDC R11, c[0x0][0x360] ;  /* 0x0000d800ff0b7b82 */ /* 0x000e240000000800 */
[----:B0-----:R-:W-:-:S05]  /*0040*/  IMAD R11, R11, UR4, R0 ;  /* 0x000000040b0b7c24 */ /* 0x001fca000f8e0200 */
[----:B------:R-:W-:-:S13]  /*0050*/  ISETP.GT.AND P0, PT, R11, 0x98967f, PT ;  /* 0x0098967f0b00780c */ /* 0x000fda0003f04270 */
[----:B------:R-:W-:Y:S05]  /*0060*/  @P0 EXIT ;  /* 0x000000000000094d */ /* 0x000fea0003800000 */
[----:B------:R-:W0:Y:S01]  /*0070*/  LDC.64 R2, c[0x0][0x380] ;  /* 0x0000e000ff027b82 */ /* 0x000e220000000a00 */
[----:B------:R-:W1:Y:S07]  /*0080*/  LDCU.64 UR4, c[0x0][0x358] ;  /* 0x00006b00ff0477ac */ /* 0x000e6e0008000a00 */
[----:B------:R-:W2:Y:S08]  /*0090*/  LDC.64 R4, c[0x0][0x388] ;  /* 0x0000e200ff047b82 */ /* 0x000eb00000000a00 */
[----:B------:R-:W3:Y:S01]  /*00a0*/  LDC.64 R6, c[0x0][0x390] ;  /* 0x0000e400ff067b82 */ /* 0x000ee20000000a00 */
[----:B0-----:R-:W-:-:S07]  /*00b0*/  IMAD.WIDE R2, R11, 0x4, R2 ;  /* 0x000000040b027825 */ /* 0x001fce00078e0202 */
[----:B------:R-:W0:Y:S01]  /*00c0*/  LDC.64 R8, c[0x0][0x398] ;  /* 0x0000e600ff087b82 */ /* 0x000e220000000a00 */
[----:B-1----:R-:W4:Y:S01]  /*00d0*/  LDG.E R2, desc[UR4][R2.64] ;  /* 0x0000000402027981 */ /* 0x002f22000c1e1900 */
[----:B--2---:R-:W-:-:S06]  /*00e0*/  IMAD.WIDE R4, R11, 0x4, R4 ;  /* 0x000000040b047825 */ /* 0x004fcc00078e0204 */
[----:B------:R-:W4:Y:S01]  /*00f0*/  LDG.E R5, desc[UR4][R4.64] ;  /* 0x0000000404057981 */ /* 0x000f22000c1e1900 */
[----:B---3--:R-:W-:-:S06]  /*0100*/  IMAD.WIDE R6, R11, 0x4, R6 ;  /* 0x000000040b067825 */ /* 0x008fcc00078e0206 */
[----:B------:R-:W4:Y:S01]  /*0110*/  LDG.E R6, desc[UR4][R6.64] ;  /* 0x0000000406067981 */ /* 0x000f22000c1e1900 */
[----:B0-----:R-:W-:Y:S01]  /*0120*/  IMAD.WIDE R8, R11, 0x4, R8 ;  /* 0x000000040b087825 */ /* 0x001fe200078e0208 */
[----:B----4-:R-:W-:-:S05]  /*0130*/  VIMNMX3 R11, R5, R2, R6, !PT ;  /* 0x00000002050b720f */ /* 0x010fca0007800106 */
[----:B------:R-:W-:Y:S01]  /*0140*/  STG.E desc[UR4][R8.64], R11 ;  /* 0x0000000b08007986 */ /* 0x000fe2000c101904 */
[----:B------:R-:W-:Y:S05]  /*0150*/  EXIT ;  /* 0x000000000000794d */ /* 0x000fea0003800000 */
.L_x_0:
[----:B------:R-:W-:-:S00]  /*0160*/  BRA `(.L_x_0) ;  /* 0xfffffffc00fc7947 */ /* 0x000fc0000383ffff */
[----:B------:R-:W-:-:S00]  /*0170*/  NOP ;  /* 0x0000000000007918 */ /* 0x000fc00000000000 */
        /* <DEDUP_REMOVED lines=8> */
.L_x_1:


//--------------------- .nv.shared.reserved.0     --------------------------
	.section	.nv.shared.reserved.0,"aw",@nobits
	.weak		__nv_reservedSMEM_offset_0_alias
	.size		__nv_reservedSMEM_offset_0_alias, 0, 64
	.other		__nv_reservedSMEM_offset_0_alias,@"STO_CUDA_RESERVED_SHARED STV_DEFAULT"
__nv_reservedSMEM_offset_0_alias:
	.zero		0
	.zero		64


//--------------------- .nv.constant0._Z3addPiS_S_S_ --------------------------
	.section	.nv.constant0._Z3addPiS_S_S_,"a",@progbits
	.sectionflags	@""
	.align	4
.nv.constant0._Z3addPiS_S_S_:
	.zero		928


//--------------------- SYMBOLS --------------------------

	.type		.nv.reservedSmem.offset0,@object
	.size		.nv.reservedSmem.offset0,0x4
